//
// Generated by NVIDIA NVVM Compiler
//
// Compiler Build ID: CL-36424714
// Cuda compilation tools, release 13.0, V13.0.88
// Based on NVVM 20.0.0
//

.version 9.0
.target sm_100
.address_size 64

	// .globl	piCalc
.global .align 4 .b8 precalc_xorwow_matrix[102400];
.global .align 4 .b8 precalc_xorwow_offset_matrix[102400];
.global .align 4 .b8 mrg32k3aM1[2304];
.global .align 4 .b8 mrg32k3aM2[2304];
.global .align 4 .b8 mrg32k3aM1SubSeq[2016];
.global .align 4 .b8 mrg32k3aM2SubSeq[2016];
.global .align 4 .b8 mrg32k3aM1Seq[2304];
.global .align 4 .b8 mrg32k3aM2Seq[2304];
.const .align 8 .b8 __cr_lgamma_table[72];

.visible .entry piCalc(
	.param .u64 .ptr .align 1 piCalc_param_0
)
{
	.reg .pred 	%p<7>;
	.reg .b32 	%r<114>;
	.reg .b32 	%f<29>;
	.reg .b64 	%rd<5>;

	ld.param.u64 	%rd1, [piCalc_param_0];
	mov.u32 	%r26, %tid.x;
	mov.u32 	%r27, %ntid.x;
	mov.u32 	%r28, %ctaid.x;
	mad.lo.s32 	%r1, %r27, %r28, %r26;
	xor.b32  	%r29, %r1, -1429050551;
	mul.lo.s32 	%r30, %r29, 1099087573;
	setp.gt.s32 	%p1, %r1, -1;
	selp.b32 	%r31, -644748465, -1947113066, %p1;
	add.s32 	%r113, %r30, 5783321;
	xor.b32  	%r112, %r31, 88675123;
	add.s32 	%r111, %r31, 521288629;
	xor.b32  	%r110, %r30, 362436069;
	add.s32 	%r109, %r30, 123456789;
	add.s32 	%r32, %r31, %r30;
	add.s32 	%r106, %r32, 6977678;
	mov.b32 	%r108, 0;
	mov.b32 	%r107, 6977678;
$L__BB0_1:
	shr.u32 	%r33, %r109, 2;
	xor.b32  	%r34, %r33, %r109;
	shl.b32 	%r35, %r113, 4;
	shl.b32 	%r36, %r34, 1;
	xor.b32  	%r37, %r35, %r36;
	xor.b32  	%r38, %r37, %r113;
	xor.b32  	%r39, %r38, %r34;
	shr.u32 	%r40, %r110, 2;
	xor.b32  	%r41, %r40, %r110;
	shl.b32 	%r42, %r39, 4;
	shl.b32 	%r43, %r41, 1;
	xor.b32  	%r44, %r43, %r42;
	xor.b32  	%r45, %r44, %r41;
	xor.b32  	%r46, %r45, %r39;
	shr.u32 	%r47, %r111, 2;
	xor.b32  	%r48, %r47, %r111;
	shl.b32 	%r49, %r46, 4;
	shl.b32 	%r50, %r48, 1;
	xor.b32  	%r51, %r49, %r50;
	xor.b32  	%r52, %r51, %r46;
	xor.b32  	%r53, %r52, %r48;
	shr.u32 	%r54, %r112, 2;
	xor.b32  	%r55, %r54, %r112;
	shl.b32 	%r56, %r53, 4;
	shl.b32 	%r57, %r55, 1;
	xor.b32  	%r58, %r57, %r56;
	xor.b32  	%r59, %r58, %r55;
	xor.b32  	%r109, %r59, %r53;
	shr.u32 	%r60, %r113, 2;
	xor.b32  	%r61, %r60, %r113;
	shl.b32 	%r62, %r109, 4;
	shl.b32 	%r63, %r61, 1;
	xor.b32  	%r64, %r62, %r63;
	xor.b32  	%r65, %r64, %r109;
	xor.b32  	%r110, %r65, %r61;
	shr.u32 	%r66, %r39, 2;
	xor.b32  	%r67, %r66, %r39;
	shl.b32 	%r68, %r110, 4;
	shl.b32 	%r69, %r67, 1;
	xor.b32  	%r70, %r69, %r68;
	xor.b32  	%r71, %r70, %r67;
	xor.b32  	%r111, %r71, %r110;
	shr.u32 	%r72, %r46, 2;
	xor.b32  	%r73, %r72, %r46;
	shl.b32 	%r74, %r111, 4;
	shl.b32 	%r75, %r73, 1;
	xor.b32  	%r76, %r74, %r75;
	xor.b32  	%r77, %r76, %r111;
	xor.b32  	%r112, %r77, %r73;
	shr.u32 	%r78, %r53, 2;
	xor.b32  	%r79, %r78, %r53;
	shl.b32 	%r80, %r112, 4;
	shl.b32 	%r81, %r79, 1;
	xor.b32  	%r82, %r81, %r80;
	xor.b32  	%r83, %r82, %r79;
	xor.b32  	%r113, %r83, %r112;
	add.s32 	%r84, %r106, %r113;
	add.s32 	%r85, %r106, %r39;
	cvt.rn.f32.u32 	%f1, %r85;
	fma.rn.f32 	%f2, %f1, 0f2F800000, 0f2F000000;
	add.s32 	%r86, %r106, %r46;
	add.s32 	%r87, %r86, 362437;
	cvt.rn.f32.u32 	%f3, %r87;
	fma.rn.f32 	%f4, %f3, 0f2F800000, 0f2F000000;
	mul.f32 	%f5, %f4, %f4;
	fma.rn.f32 	%f6, %f2, %f2, %f5;
	sqrt.rn.f32 	%f7, %f6;
	setp.le.f32 	%p2, %f7, 0f3F800000;
	selp.u32 	%r88, 1, 0, %p2;
	add.s32 	%r89, %r108, %r88;
	add.s32 	%r90, %r106, %r53;
	add.s32 	%r91, %r90, 724874;
	cvt.rn.f32.u32 	%f8, %r91;
	fma.rn.f32 	%f9, %f8, 0f2F800000, 0f2F000000;
	add.s32 	%r92, %r106, %r109;
	add.s32 	%r93, %r92, 1087311;
	cvt.rn.f32.u32 	%f10, %r93;
	fma.rn.f32 	%f11, %f10, 0f2F800000, 0f2F000000;
	mul.f32 	%f12, %f11, %f11;
	fma.rn.f32 	%f13, %f9, %f9, %f12;
	sqrt.rn.f32 	%f14, %f13;
	setp.le.f32 	%p3, %f14, 0f3F800000;
	selp.u32 	%r94, 1, 0, %p3;
	add.s32 	%r95, %r89, %r94;
	add.s32 	%r96, %r106, %r110;
	add.s32 	%r97, %r96, 1449748;
	cvt.rn.f32.u32 	%f15, %r97;
	fma.rn.f32 	%f16, %f15, 0f2F800000, 0f2F000000;
	add.s32 	%r98, %r106, %r111;
	add.s32 	%r99, %r98, 1812185;
	cvt.rn.f32.u32 	%f17, %r99;
	fma.rn.f32 	%f18, %f17, 0f2F800000, 0f2F000000;
	mul.f32 	%f19, %f18, %f18;
	fma.rn.f32 	%f20, %f16, %f16, %f19;
	sqrt.rn.f32 	%f21, %f20;
	setp.le.f32 	%p4, %f21, 0f3F800000;
	selp.u32 	%r100, 1, 0, %p4;
	add.s32 	%r101, %r95, %r100;
	add.s32 	%r102, %r106, %r112;
	add.s32 	%r103, %r102, 2174622;
	cvt.rn.f32.u32 	%f22, %r103;
	fma.rn.f32 	%f23, %f22, 0f2F800000, 0f2F000000;
	add.s32 	%r104, %r84, 2537059;
	cvt.rn.f32.u32 	%f24, %r104;
	fma.rn.f32 	%f25, %f24, 0f2F800000, 0f2F000000;
	mul.f32 	%f26, %f25, %f25;
	fma.rn.f32 	%f27, %f23, %f23, %f26;
	sqrt.rn.f32 	%f28, %f27;
	setp.le.f32 	%p5, %f28, 0f3F800000;
	selp.u32 	%r105, 1, 0, %p5;
	add.s32 	%r108, %r101, %r105;
	add.s32 	%r107, %r107, 2899496;
	add.s32 	%r106, %r106, 2899496;
	setp.ne.s32 	%p6, %r107, 731851678;
	@%p6 bra 	$L__BB0_1;
	cvta.to.global.u64 	%rd2, %rd1;
	mul.wide.u32 	%rd3, %r1, 4;
	add.s64 	%rd4, %rd2, %rd3;
	st.global.u32 	[%rd4], %r108;
	ret;

}


// ===== COMPILED SASS (sm_100) =====

	.target	sm_100

	.elftype	@"ET_EXEC"


//--------------------- .note.nv.tkinfo           --------------------------
	.section	.note.nv.tkinfo,"",@"SHT_NOTE"
	.sectionflags	@"SHF_NOTE_NV_TKINFO"
	.tkinfo
        /*0018*/ 	.word	0x00000002
        /*0030*/ 	.string	""
        /*0030*/ 	.string	"ptxas"
        /*0030*/ 	.string	"Cuda compilation tools, release 13.0, V13.0.88"
        /*0030*/ 	.string	"Build cuda_13.0.r13.0/compiler.36424714_0"
        /*0030*/ 	.string	"-arch sm_100 -m 64 "



//--------------------- .note.nv.cuinfo           --------------------------
	.section	.note.nv.cuinfo,"",@"SHT_NOTE"
	.sectionflags	@"SHF_NOTE_NV_CUINFO"
        /*0018*/ 	.short	0x0002
        /*001a*/ 	.short	0x0064
        /*001c*/ 	.short	0x0082
	.zero		2


//--------------------- .nv.info                  --------------------------
	.section	.nv.info,"",@"SHT_CUDA_INFO"
	.align	4


	//----- nvinfo : EIATTR_REGCOUNT
	.align		4
        /*0000*/ 	.byte	0x04, 0x2f
        /*0002*/ 	.short	(.L_10 - .L_9)
	.align		4
.L_9:
        /*0004*/ 	.word	index@(piCalc)
        /*0008*/ 	.word	0x00000015


	//----- nvinfo : EIATTR_FRAME_SIZE
	.align		4
.L_10:
        /*000c*/ 	.byte	0x04, 0x11
        /*000e*/ 	.short	(.L_12 - .L_11)
	.align		4
.L_11:
        /*0010*/ 	.word	index@($__internal_0_$__cuda_sm20_sqrt_rn_f32_slowpath)
        /*0014*/ 	.word	0x00000000


	//----- nvinfo : EIATTR_FRAME_SIZE
	.align		4
.L_12:
        /*0018*/ 	.byte	0x04, 0x11
        /*001a*/ 	.short	(.L_14 - .L_13)
	.align		4
.L_13:
        /*001c*/ 	.word	index@(piCalc)
        /*0020*/ 	.word	0x00000000


	//----- nvinfo : EIATTR_MIN_STACK_SIZE
	.align		4
.L_14:
        /*0024*/ 	.byte	0x04, 0x12
        /*0026*/ 	.short	(.L_16 - .L_15)
	.align		4
.L_15:
        /*0028*/ 	.word	index@(piCalc)
        /*002c*/ 	.word	0x00000000
.L_16:


//--------------------- .nv.compat                --------------------------
	.section	.nv.compat,"",@"SHT_CUDA_COMPAT_INFO"
	.align	4
        /*0000*/ 	.byte	0x02, 0x09, 0x00, 0x00, 0x02, 0x02, 0x01, 0x00, 0x02, 0x05, 0x05, 0x00, 0x03, 0x07, 0x01, 0x01
        /*0010*/ 	.byte	0x02, 0x03, 0x00, 0x00, 0x02, 0x06, 0x01, 0x00, 0x04, 0x0b, 0x08, 0x00, 0x01, 0x00, 0x00, 0x00
        /*0020*/ 	.byte	0x00, 0x00, 0x00, 0x00


//--------------------- .nv.info.piCalc           --------------------------
	.section	.nv.info.piCalc,"",@"SHT_CUDA_INFO"
	.sectionflags	@""
	.align	4


	//----- nvinfo : EIATTR_CUDA_API_VERSION
	.align		4
        /*0000*/ 	.byte	0x04, 0x37
        /*0002*/ 	.short	(.L_18 - .L_17)
.L_17:
        /*0004*/ 	.word	0x00000082


	//----- nvinfo : EIATTR_KPARAM_INFO
	.align		4
.L_18:
        /*0008*/ 	.byte	0x04, 0x17
        /*000a*/ 	.short	(.L_20 - .L_19)
.L_19:
        /*000c*/ 	.word	0x00000000
        /*0010*/ 	.short	0x0000
        /*0012*/ 	.short	0x0000
        /*0014*/ 	.byte	0x00, 0xf5, 0x21, 0x00


	//----- nvinfo : EIATTR_SPARSE_MMA_MASK
	.align		4
.L_20:
        /*0018*/ 	.byte	0x03, 0x50
        /*001a*/ 	.short	0x0000


	//----- nvinfo : EIATTR_MAXREG_COUNT
	.align		4
        /*001c*/ 	.byte	0x03, 0x1b
        /*001e*/ 	.short	0x00ff


	//----- nvinfo : EIATTR_MERCURY_ISA_VERSION
	.align		4
        /*0020*/ 	.byte	0x03, 0x5f
        /*0022*/ 	.short	0x0101


	//----- nvinfo : EIATTR_VRC_CTA_INIT_COUNT
	.align		4
        /*0024*/ 	.byte	0x02, 0x4a
	.zero		1
	.zero		1


	//----- nvinfo : EIATTR_EXIT_INSTR_OFFSETS
	.align		4
        /*0028*/ 	.byte	0x04, 0x1c
        /*002a*/ 	.short	(.L_22 - .L_21)


	//   ....[0]....
.L_21:
        /*002c*/ 	.word	0x00000b40


	//----- nvinfo : EIATTR_CRS_STACK_SIZE
	.align		4
.L_22:
        /*0030*/ 	.byte	0x04, 0x1e
        /*0032*/ 	.short	(.L_24 - .L_23)
.L_23:
        /*0034*/ 	.word	0x00000000


	//----- nvinfo : EIATTR_CBANK_PARAM_SIZE
	.align		4
.L_24:
        /*0038*/ 	.byte	0x03, 0x19
        /*003a*/ 	.short	0x0008


	//----- nvinfo : EIATTR_PARAM_CBANK
	.align		4
        /*003c*/ 	.byte	0x04, 0x0a
        /*003e*/ 	.short	(.L_26 - .L_25)
	.align		4
.L_25:
        /*0040*/ 	.word	index@(.nv.constant0.piCalc)
        /*0044*/ 	.short	0x0380
        /*0046*/ 	.short	0x0008


	//----- nvinfo : EIATTR_SW_WAR
	.align		4
.L_26:
        /*0048*/ 	.byte	0x04, 0x36
        /*004a*/ 	.short	(.L_28 - .L_27)
.L_27:
        /*004c*/ 	.word	0x00000008
.L_28:


//--------------------- .nv.callgraph             --------------------------
	.section	.nv.callgraph,"",@"SHT_CUDA_CALLGRAPH"
	.align	4
	.sectionentsize	8
	.align		4
        /*0000*/ 	.word	0x00000000
	.align		4
        /*0004*/ 	.word	0xffffffff
	.align		4
        /*0008*/ 	.word	0x00000000
	.align		4
        /*000c*/ 	.word	0xfffffffe
	.align		4
        /*0010*/ 	.word	0x00000000
	.align		4
        /*0014*/ 	.word	0xfffffffd
	.align		4
        /*0018*/ 	.word	0x00000000
	.align		4
        /*001c*/ 	.word	0xfffffffc


//--------------------- .nv.constant4             --------------------------
	.section	.nv.constant4,"a",@progbits
	.align	8
	.align		8
.nv.constant4:
        /*0000*/ 	.dword	precalc_xorwow_matrix
	.align		8
        /*0008*/ 	.dword	precalc_xorwow_offset_matrix
	.align		8
        /*0010*/ 	.dword	mrg32k3aM1
	.align		8
        /*0018*/ 	.dword	mrg32k3aM2
	.align		8
        /*0020*/ 	.dword	mrg32k3aM1SubSeq
	.align		8
        /*0028*/ 	.dword	mrg32k3aM2SubSeq
	.align		8
        /*0030*/ 	.dword	mrg32k3aM1Seq
	.align		8
        /*0038*/ 	.dword	mrg32k3aM2Seq


//--------------------- .nv.constant3             --------------------------
	.section	.nv.constant3,"a",@progbits
	.align	8
.nv.constant3:
	.type		__cr_lgamma_table,@object
	.size		__cr_lgamma_table,(.L_8 - __cr_lgamma_table)
__cr_lgamma_table:
        /*0000*/ 	.byte	0x00, 0x00, 0x00, 0x00, 0x00, 0x00, 0x00, 0x00, 0x00, 0x00, 0x00, 0x00, 0x00, 0x00, 0x00, 0x00
        /*0010*/ 	.byte	0xef, 0x39, 0xfa, 0xfe, 0x42, 0x2e, 0xe6, 0x3f, 0x02, 0x20, 0x2a, 0xfa, 0x0b, 0xab, 0xfc, 0x3f
        /*0020*/ 	.byte	0xf9, 0x2c, 0x92, 0x7c, 0xa7, 0x6c, 0x09, 0x40, 0xc9, 0x79, 0x44, 0x3c, 0x64, 0x26, 0x13, 0x40
        /*0030*/ 	.byte	0xca, 0x01, 0xcf, 0x3a, 0x27, 0x51, 0x1a, 0x40, 0x30, 0xcc, 0x2d, 0xf3, 0xe1, 0x0c, 0x21, 0x40
        /*0040*/ 	.byte	0x0d, 0xb7, 0xfc, 0x82, 0x8e, 0x35, 0x25, 0x40
.L_8:


//--------------------- .text.piCalc              --------------------------
	.section	.text.piCalc,"ax",@progbits
	.align	128
        .global         piCalc
        .type           piCalc,@function
        .size           piCalc,(.L_x_16 - piCalc)
        .other          piCalc,@"STO_CUDA_ENTRY STV_DEFAULT"
piCalc:
.text.piCalc:
[----:B------:R-:W-:Y:S01]  /*0000*/  LDC R1, c[0x0][0x37c] ;  /* 0x0000df00ff017b82 */ /* 0x000fe20000000800 */
[----:B------:R-:W0:Y:S01]  /*0010*/  S2R R2, SR_TID.X ;  /* 0x0000000000027919 */ /* 0x000e220000002100 */
[----:B------:R-:W0:Y:S01]  /*0020*/  LDCU UR4, c[0x0][0x360] ;  /* 0x00006c00ff0477ac */ /* 0x000e220008000800 */
[----:B------:R-:W-:Y:S01]  /*0030*/  IMAD.MOV.U32 R5, RZ, RZ, -0x266e14b1 ;  /* 0xd991eb4fff057424 */ /* 0x000fe200078e00ff */
[----:B------:R-:W0:Y:S01]  /*0040*/  S2R R3, SR_CTAID.X ;  /* 0x0000000000037919 */ /* 0x000e220000002500 */
[----:B------:R-:W1:Y:S01]  /*0050*/  LDCU.64 UR6, c[0x0][0x358] ;  /* 0x00006b00ff0677ac */ /* 0x000e620008000a00 */
[----:B0-----:R-:W-:Y:S01]  /*0060*/  IMAD R2, R3, UR4, R2 ;  /* 0x0000000403027c24 */ /* 0x001fe2000f8e0202 */
[----:B------:R-:W-:Y:S01]  /*0070*/  UMOV UR4, 0x6a788e ;  /* 0x006a788e00047882 */ /* 0x000fe20000000000 */
[----:B------:R-:W-:-:S03]  /*0080*/  IMAD.MOV.U32 R3, RZ, RZ, RZ ;  /* 0x000000ffff037224 */ /* 0x000fc600078e00ff */
[C---:B------:R-:W-:Y:S02]  /*0090*/  ISETP.GT.AND P0, PT, R2.reuse, -0x1, PT ;  /* 0xffffffff0200780c */ /* 0x040fe40003f04270 */
[----:B------:R-:W-:Y:S02]  /*00a0*/  LOP3.LUT R0, R2, 0xaad26b49, RZ, 0x3c, !PT ;  /* 0xaad26b4902007812 */ /* 0x000fe400078e3cff */
[----:B------:R-:W-:-:S03]  /*00b0*/  SEL R5, R5, 0x8bf16996, P0 ;  /* 0x8bf1699605057807 */ /* 0x000fc60000000000 */
[----:B------:R-:W-:Y:S01]  /*00c0*/  IMAD R0, R0, 0x4182bed5, RZ ;  /* 0x4182bed500007824 */ /* 0x000fe200078e02ff */
[C---:B------:R-:W-:Y:S01]  /*00d0*/  LOP3.LUT R4, R5.reuse, 0x5491333, RZ, 0x3c, !PT ;  /* 0x0549133305047812 */ /* 0x040fe200078e3cff */
[C---:B------:R-:W-:Y:S02]  /*00e0*/  VIADD R8, R5.reuse, 0x1f123bb5 ;  /* 0x1f123bb505087836 */ /* 0x040fe40000000000 */
[C---:B------:R-:W-:Y:S01]  /*00f0*/  VIADD R14, R0.reuse, 0x75bcd15 ;  /* 0x075bcd15000e7836 */ /* 0x040fe20000000000 */
[----:B------:R-:W-:Y:S02]  /*0100*/  IADD3 R5, PT, PT, R5, 0x6a788e, R0 ;  /* 0x006a788e05057810 */ /* 0x000fe40007ffe000 */
[C---:B------:R-:W-:Y:S02]  /*0110*/  IADD3 R6, PT, PT, R0.reuse, 0x583f19, RZ ;  /* 0x00583f1900067810 */ /* 0x040fe40007ffe0ff */
[----:B-1----:R-:W-:-:S07]  /*0120*/  LOP3.LUT R12, R0, 0x159a55e5, RZ, 0x3c, !PT ;  /* 0x159a55e5000c7812 */ /* 0x002fce00078e3cff */
.L_x_13:
[----:B------:R-:W-:Y:S01]  /*0130*/  SHF.R.U32.HI R7, RZ, 0x2, R14 ;  /* 0x00000002ff077819 */ /* 0x000fe2000001160e */
[----:B------:R-:W-:Y:S01]  /*0140*/  IMAD.SHL.U32 R9, R6, 0x10, RZ ;  /* 0x0000001006097824 */ /* 0x000fe200078e00ff */
[----:B------:R-:W-:Y:S01]  /*0150*/  SHF.R.U32.HI R11, RZ, 0x2, R12 ;  /* 0x00000002ff0b7819 */ /* 0x000fe2000001160c */
[----:B------:R-:W-:Y:S01]  /*0160*/  IMAD.MOV.U32 R13, RZ, RZ, 0x2f800000 ;  /* 0x2f800000ff0d7424 */ /* 0x000fe200078e00ff */
[----:B------:R-:W-:Y:S01]  /*0170*/  LOP3.LUT R7, R7, R14, RZ, 0x3c, !PT ;  /* 0x0000000e07077212 */ /* 0x000fe200078e3cff */
[----:B------:R-:W-:Y:S01]  /*0180*/  UIADD3 UR4, UPT, UPT, UR4, 0x2c3e28, URZ ;  /* 0x002c3e2804047890 */ /* 0x000fe2000fffe0ff */
[----:B------:R-:W-:Y:S01]  /*0190*/  LOP3.LUT R11, R11, R12, RZ, 0x3c, !PT ;  /* 0x0000000c0b0b7212 */ /* 0x000fe200078e3cff */
[----:B------:R-:W-:Y:S02]  /*01a0*/  BSSY.RECONVERGENT B0, `(.L_x_0) ;  /* 0x0000041000007945 */ /* 0x000fe40003800200 */
[----:B------:R-:W-:Y:S01]  /*01b0*/  IMAD.SHL.U32 R0, R7, 0x2, RZ ;  /* 0x0000000207007824 */ /* 0x000fe200078e00ff */
[----:B------:R-:W-:-:S04]  /*01c0*/  UISETP.NE.AND UP0, UPT, UR4, 0x2b9f2b9e, UPT ;  /* 0x2b9f2b9e0400788c */ /* 0x000fc8000bf05270 */
[----:B------:R-:W-:Y:S02]  /*01d0*/  LOP3.LUT R0, R6, R9, R0, 0x96, !PT ;  /* 0x0000000906007212 */ /* 0x000fe400078e9600 */
[----:B------:R-:W-:Y:S02]  /*01e0*/  SHF.R.U32.HI R9, RZ, 0x2, R8 ;  /* 0x00000002ff097819 */ /* 0x000fe40000011608 */
[----:B------:R-:W-:Y:S02]  /*01f0*/  LOP3.LUT R0, R0, R7, RZ, 0x3c, !PT ;  /* 0x0000000700007212 */ /* 0x000fe400078e3cff */
[----:B------:R-:W-:Y:S02]  /*0200*/  SHF.L.U32 R7, R11, 0x1, RZ ;  /* 0x000000010b077819 */ /* 0x000fe400000006ff */
[----:B------:R-:W-:Y:S01]  /*0210*/  LOP3.LUT R9, R9, R8, RZ, 0x3c, !PT ;  /* 0x0000000809097212 */ /* 0x000fe200078e3cff */
[----:B------:R-:W-:-:S05]  /*0220*/  IMAD.SHL.U32 R10, R0, 0x10, RZ ;  /* 0x00000010000a7824 */ /* 0x000fca00078e00ff */
[----:B------:R-:W-:Y:S01]  /*0230*/  LOP3.LUT R7, R11, R7, R10, 0x96, !PT ;  /* 0x000000070b077212 */ /* 0x000fe200078e960a */
[----:B------:R-:W-:Y:S01]  /*0240*/  IMAD.SHL.U32 R10, R9, 0x2, RZ ;  /* 0x00000002090a7824 */ /* 0x000fe200078e00ff */
[----:B------:R-:W-:Y:S02]  /*0250*/  SHF.R.U32.HI R11, RZ, 0x2, R4 ;  /* 0x00000002ff0b7819 */ /* 0x000fe40000011604 */
[----:B------:R-:W-:Y:S02]  /*0260*/  LOP3.LUT R8, R7, R0, RZ, 0x3c, !PT ;  /* 0x0000000007087212 */ /* 0x000fe400078e3cff */
[----:B------:R-:W-:-:S03]  /*0270*/  LOP3.LUT R11, R11, R4, RZ, 0x3c, !PT ;  /* 0x000000040b0b7212 */ /* 0x000fc600078e3cff */
[----:B------:R-:W-:-:S05]  /*0280*/  IMAD.SHL.U32 R7, R8, 0x10, RZ ;  /* 0x0000001008077824 */ /* 0x000fca00078e00ff */
[----:B------:R-:W-:Y:S02]  /*0290*/  LOP3.LUT R10, R8, R7, R10, 0x96, !PT ;  /* 0x00000007080a7212 */ /* 0x000fe400078e960a */
[----:B------:R-:W-:Y:S02]  /*02a0*/  SHF.L.U32 R7, R11, 0x1, RZ ;  /* 0x000000010b077819 */ /* 0x000fe400000006ff */
[----:B------:R-:W-:Y:S02]  /*02b0*/  LOP3.LUT R10, R10, R9, RZ, 0x3c, !PT ;  /* 0x000000090a0a7212 */ /* 0x000fe400078e3cff */
[----:B------:R-:W-:-:S03]  /*02c0*/  SHF.R.U32.HI R9, RZ, 0x2, R6 ;  /* 0x00000002ff097819 */ /* 0x000fc60000011606 */
[----:B------:R-:W-:Y:S01]  /*02d0*/  IMAD.SHL.U32 R4, R10, 0x10, RZ ;  /* 0x000000100a047824 */ /* 0x000fe200078e00ff */
[----:B------:R-:W-:-:S04]  /*02e0*/  LOP3.LUT R9, R9, R6, RZ, 0x3c, !PT ;  /* 0x0000000609097212 */ /* 0x000fc800078e3cff */
[----:B------:R-:W-:Y:S01]  /*02f0*/  LOP3.LUT R7, R11, R7, R4, 0x96, !PT ;  /* 0x000000070b077212 */ /* 0x000fe200078e9604 */
[----:B------:R-:W-:Y:S01]  /*0300*/  IMAD.SHL.U32 R4, R9, 0x2, RZ ;  /* 0x0000000209047824 */ /* 0x000fe200078e00ff */
[----:B------:R-:W-:Y:S02]  /*0310*/  SHF.R.U32.HI R11, RZ, 0x2, R0 ;  /* 0x00000002ff0b7819 */ /* 0x000fe40000011600 */
[----:B------:R-:W-:Y:S02]  /*0320*/  LOP3.LUT R14, R7, R10, RZ, 0x3c, !PT ;  /* 0x0000000a070e7212 */ /* 0x000fe400078e3cff */
[----:B------:R-:W-:Y:S01]  /*0330*/  LOP3.LUT R11, R11, R0, RZ, 0x3c, !PT ;  /* 0x000000000b0b7212 */ /* 0x000fe200078e3cff */
[----:B------:R-:W-:Y:S02]  /*0340*/  IMAD.IADD R0, R0, 0x1, R5 ;  /* 0x0000000100007824 */ /* 0x000fe400078e0205 */
[----:B------:R-:W-:Y:S01]  /*0350*/  IMAD.SHL.U32 R7, R14, 0x10, RZ ;  /* 0x000000100e077824 */ /* 0x000fe200078e00ff */
[----:B------:R-:W-:-:S04]  /*0360*/  SHF.L.U32 R6, R11, 0x1, RZ ;  /* 0x000000010b067819 */ /* 0x000fc800000006ff */
[----:B------:R-:W-:Y:S02]  /*0370*/  LOP3.LUT R4, R14, R7, R4, 0x96, !PT ;  /* 0x000000070e047212 */ /* 0x000fe400078e9604 */
[--C-:B------:R-:W-:Y:S02]  /*0380*/  SHF.R.U32.HI R7, RZ, 0x2, R8.reuse ;  /* 0x00000002ff077819 */ /* 0x100fe40000011608 */
[----:B------:R-:W-:Y:S02]  /*0390*/  LOP3.LUT R12, R4, R9, RZ, 0x3c, !PT ;  /* 0x00000009040c7212 */ /* 0x000fe400078e3cff */
[----:B------:R-:W-:Y:S02]  /*03a0*/  IADD3 R9, PT, PT, R5, 0x587c5, R8 ;  /* 0x000587c505097810 */ /* 0x000fe40007ffe008 */
[----:B------:R-:W-:Y:S01]  /*03b0*/  LOP3.LUT R7, R7, R8, RZ, 0x3c, !PT ;  /* 0x0000000807077212 */ /* 0x000fe200078e3cff */
[----:B------:R-:W-:Y:S01]  /*03c0*/  IMAD.SHL.U32 R4, R12, 0x10, RZ ;  /* 0x000000100c047824 */ /* 0x000fe200078e00ff */
[----:B------:R-:W-:-:S04]  /*03d0*/  I2FP.F32.U32 R9, R9 ;  /* 0x0000000900097245 */ /* 0x000fc80000201000 */
[----:B------:R-:W-:Y:S01]  /*03e0*/  LOP3.LUT R11, R11, R6, R4, 0x96, !PT ;  /* 0x000000060b0b7212 */ /* 0x000fe200078e9604 */
[-C--:B------:R-:W-:Y:S01]  /*03f0*/  FFMA R6, R9, R13.reuse, 1.1641532182693481445e-10 ;  /* 0x2f00000009067423 */ /* 0x080fe2000000000d */
[----:B------:R-:W-:Y:S02]  /*0400*/  I2FP.F32.U32 R4, R0 ;  /* 0x0000000000047245 */ /* 0x000fe40000201000 */
[----:B------:R-:W-:Y:S02]  /*0410*/  LOP3.LUT R8, R11, R12, RZ, 0x3c, !PT ;  /* 0x0000000c0b087212 */ /* 0x000fe400078e3cff */
[----:B------:R-:W-:Y:S01]  /*0420*/  SHF.L.U32 R0, R7, 0x1, RZ ;  /* 0x0000000107007819 */ /* 0x000fe200000006ff */
[----:B------:R-:W-:Y:S01]  /*0430*/  FFMA R4, R4, R13, 1.1641532182693481445e-10 ;  /* 0x2f00000004047423 */ /* 0x000fe2000000000d */
[----:B------:R-:W-:Y:S01]  /*0440*/  FMUL R13, R6, R6 ;  /* 0x00000006060d7220 */ /* 0x000fe20000400000 */
[----:B------:R-:W-:Y:S01]  /*0450*/  IMAD.SHL.U32 R9, R8, 0x10, RZ ;  /* 0x0000001008097824 */ /* 0x000fe200078e00ff */
[----:B------:R-:W-:-:S02]  /*0460*/  SHF.R.U32.HI R11, RZ, 0x2, R10 ;  /* 0x00000002ff0b7819 */ /* 0x000fc4000001160a */
[----:B------:R-:W-:Y:S02]  /*0470*/  FFMA R13, R4, R4, R13 ;  /* 0x00000004040d7223 */ /* 0x000fe4000000000d */
[----:B------:R-:W-:Y:S02]  /*0480*/  LOP3.LUT R0, R8, R9, R0, 0x96, !PT ;  /* 0x0000000908007212 */ /* 0x000fe400078e9600 */
[----:B------:R-:W-:Y:S01]  /*0490*/  LOP3.LUT R11, R11, R10, RZ, 0x3c, !PT ;  /* 0x0000000a0b0b7212 */ /* 0x000fe200078e3cff */
[----:B------:R0:W1:Y:S01]  /*04a0*/  MUFU.RSQ R16, R13 ;  /* 0x0000000d00107308 */ /* 0x0000620000001400 */
[----:B------:R-:W-:Y:S02]  /*04b0*/  LOP3.LUT R4, R0, R7, RZ, 0x3c, !PT ;  /* 0x0000000700047212 */ /* 0x000fe400078e3cff */
[----:B------:R-:W-:Y:S01]  /*04c0*/  IADD3 R7, PT, PT, R13, -0xd000000, RZ ;  /* 0xf30000000d077810 */ /* 0x000fe20007ffe0ff */
[----:B------:R-:W-:Y:S02]  /*04d0*/  IMAD.SHL.U32 R6, R11, 0x2, RZ ;  /* 0x000000020b067824 */ /* 0x000fe400078e00ff */
[----:B------:R-:W-:Y:S01]  /*04e0*/  IMAD.SHL.U32 R0, R4, 0x10, RZ ;  /* 0x0000001004007824 */ /* 0x000fe200078e00ff */
[----:B------:R-:W-:-:S04]  /*04f0*/  ISETP.GT.U32.AND P0, PT, R7, 0x727fffff, PT ;  /* 0x727fffff0700780c */ /* 0x000fc80003f04070 */
[----:B------:R-:W-:-:S04]  /*0500*/  LOP3.LUT R11, R11, R6, R0, 0x96, !PT ;  /* 0x000000060b0b7212 */ /* 0x000fc800078e9600 */
[----:B------:R-:W-:-:S05]  /*0510*/  LOP3.LUT R6, R11, R4, RZ, 0x3c, !PT ;  /* 0x000000040b067212 */ /* 0x000fca00078e3cff */
[----:B01----:R-:W-:Y:S05]  /*0520*/  @!P0 BRA `(.L_x_1) ;  /* 0x0000000000108947 */ /* 0x003fea0003800000 */
[----:B------:R-:W-:Y:S01]  /*0530*/  IMAD.MOV.U32 R0, RZ, RZ, R13 ;  /* 0x000000ffff007224 */ /* 0x000fe200078e000d */
[----:B------:R-:W-:-:S07]  /*0540*/  MOV R15, 0x560 ;  /* 0x00000560000f7802 */ /* 0x000fce0000000f00 */
[----:B------:R-:W-:Y:S05]  /*0550*/  CALL.REL.NOINC `($__internal_0_$__cuda_sm20_sqrt_rn_f32_slowpath) ;  /* 0x00000004007c7944 */ /* 0x000fea0003c00000 */
[----:B------:R-:W-:Y:S05]  /*0560*/  BRA `(.L_x_2) ;  /* 0x0000000000107947 */ /* 0x000fea0003800000 */
.L_x_1:
[----:B------:R-:W-:Y:S01]  /*0570*/  FMUL.FTZ R0, R13, R16 ;  /* 0x000000100d007220 */ /* 0x000fe20000410000 */
[----:B------:R-:W-:-:S03]  /*0580*/  FMUL.FTZ R9, R16, 0.5 ;  /* 0x3f00000010097820 */ /* 0x000fc60000410000 */
[----:B------:R-:W-:-:S04]  /*0590*/  FFMA R7, -R0, R0, R13 ;  /* 0x0000000000077223 */ /* 0x000fc8000000010d */
[----:B------:R-:W-:-:S07]  /*05a0*/  FFMA R0, R7, R9, R0 ;  /* 0x0000000907007223 */ /* 0x000fce0000000000 */
.L_x_2:
[----:B------:R-:W-:Y:S05]  /*05b0*/  BSYNC.RECONVERGENT B0 ;  /* 0x0000000000007941 */ /* 0x000fea0003800200 */
.L_x_0:
[C---:B------:R-:W-:Y:S01]  /*05c0*/  IADD3 R7, PT, PT, R5.reuse, 0x10974f, R14 ;  /* 0x0010974f05077810 */ /* 0x040fe20007ffe00e */
[----:B------:R-:W-:Y:S01]  /*05d0*/  IMAD.MOV.U32 R9, RZ, RZ, 0x2f800000 ;  /* 0x2f800000ff097424 */ /* 0x000fe200078e00ff */
[----:B------:R-:W-:Y:S01]  /*05e0*/  IADD3 R10, PT, PT, R5, 0xb0f8a, R10 ;  /* 0x000b0f8a050a7810 */ /* 0x000fe20007ffe00a */
[----:B------:R-:W-:Y:S01]  /*05f0*/  BSSY.RECONVERGENT B0, `(.L_x_3) ;  /* 0x0000016000007945 */ /* 0x000fe20003800200 */
[----:B------:R-:W-:Y:S02]  /*0600*/  I2FP.F32.U32 R7, R7 ;  /* 0x0000000700077245 */ /* 0x000fe40000201000 */
[----:B------:R-:W-:Y:S02]  /*0610*/  I2FP.F32.U32 R10, R10 ;  /* 0x0000000a000a7245 */ /* 0x000fe40000201000 */
[----:B------:R-:W-:Y:S01]  /*0620*/  FSETP.GTU.AND P0, PT, R0, 1, PT ;  /* 0x3f8000000000780b */ /* 0x000fe20003f0c000 */
[-C--:B------:R-:W-:Y:S02]  /*0630*/  FFMA R7, R7, R9.reuse, 1.1641532182693481445e-10 ;  /* 0x2f00000007077423 */ /* 0x080fe40000000009 */
[----:B------:R-:W-:-:S02]  /*0640*/  FFMA R10, R10, R9, 1.1641532182693481445e-10 ;  /* 0x2f0000000a0a7423 */ /* 0x000fc40000000009 */
[----:B------:R-:W-:-:S04]  /*0650*/  FMUL R7, R7, R7 ;  /* 0x0000000707077220 */ /* 0x000fc80000400000 */
[----:B------:R-:W-:Y:S01]  /*0660*/  FFMA R11, R10, R10, R7 ;  /* 0x0000000a0a0b7223 */ /* 0x000fe20000000007 */
[----:B------:R-:W-:-:S03]  /*0670*/  IADD3 R7, PT, PT, R3, 0x1, RZ ;  /* 0x0000000103077810 */ /* 0x000fc60007ffe0ff */
[----:B------:R-:W-:Y:S01]  /*0680*/  VIADD R0, R11, 0xf3000000 ;  /* 0xf30000000b007836 */ /* 0x000fe20000000000 */
[----:B------:R0:W1:Y:S01]  /*0690*/  MUFU.RSQ R10, R11 ;  /* 0x0000000b000a7308 */ /* 0x0000620000001400 */
[----:B------:R-:W-:-:S03]  /*06a0*/  @P0 IMAD.MOV R7, RZ, RZ, R3 ;  /* 0x000000ffff070224 */ /* 0x000fc600078e0203 */
[----:B------:R-:W-:-:S13]  /*06b0*/  ISETP.GT.U32.AND P1, PT, R0, 0x727fffff, PT ;  /* 0x727fffff0000780c */ /* 0x000fda0003f24070 */
[----:B01----:R-:W-:Y:S05]  /*06c0*/  @!P1 BRA `(.L_x_4) ;  /* 0x0000000000109947 */ /* 0x003fea0003800000 */
[----:B------:R-:W-:Y:S01]  /*06d0*/  IMAD.MOV.U32 R0, RZ, RZ, R11 ;  /* 0x000000ffff007224 */ /* 0x000fe200078e000b */
[----:B------:R-:W-:-:S07]  /*06e0*/  MOV R15, 0x700 ;  /* 0x00000700000f7802 */ /* 0x000fce0000000f00 */
[----:B------:R-:W-:Y:S05]  /*06f0*/  CALL.REL.NOINC `($__internal_0_$__cuda_sm20_sqrt_rn_f32_slowpath) ;  /* 0x0000000400147944 */ /* 0x000fea0003c00000 */
[----:B------:R-:W-:Y:S05]  /*0700*/  BRA `(.L_x_5) ;  /* 0x0000000000107947 */ /* 0x000fea0003800000 */
.L_x_4:
[----:B------:R-:W-:Y:S01]  /*0710*/  FMUL.FTZ R0, R11, R10 ;  /* 0x0000000a0b007220 */ /* 0x000fe20000410000 */
[----:B------:R-:W-:-:S03]  /*0720*/  FMUL.FTZ R9, R10, 0.5 ;  /* 0x3f0000000a097820 */ /* 0x000fc60000410000 */
[----:B------:R-:W-:-:S04]  /*0730*/  FFMA R3, -R0, R0, R11 ;  /* 0x0000000000037223 */ /* 0x000fc8000000010b */
[----:B------:R-:W-:-:S07]  /*0740*/  FFMA R0, R3, R9, R0 ;  /* 0x0000000903007223 */ /* 0x000fce0000000000 */
.L_x_5:
[----:B------:R-:W-:Y:S05]  /*0750*/  BSYNC.RECONVERGENT B0 ;  /* 0x0000000000007941 */ /* 0x000fea0003800200 */
.L_x_3:
        /* <DEDUP_REMOVED lines=11> */
[----:B------:R-:W-:-:S03]  /*0810*/  VIADD R3, R7, 0x1 ;  /* 0x0000000107037836 */ /* 0x000fc60000000000 */
[----:B------:R0:W1:Y:S01]  /*0820*/  MUFU.RSQ R10, R11 ;  /* 0x0000000b000a7308 */ /* 0x0000620000001400 */
[----:B------:R-:W-:Y:S01]  /*0830*/  IADD3 R0, PT, PT, R11, -0xd000000, RZ ;  /* 0xf30000000b007810 */ /* 0x000fe20007ffe0ff */
[----:B------:R-:W-:-:S03]  /*0840*/  @P0 IMAD.MOV R3, RZ, RZ, R7 ;  /* 0x000000ffff030224 */ /* 0x000fc600078e0207 */
[----:B------:R-:W-:-:S13]  /*0850*/  ISETP.GT.U32.AND P1, PT, R0, 0x727fffff, PT ;  /* 0x727fffff0000780c */ /* 0x000fda0003f24070 */
[----:B01----:R-:W-:Y:S05]  /*0860*/  @!P1 BRA `(.L_x_7) ;  /* 0x0000000000109947 */ /* 0x003fea0003800000 */
[----:B------:R-:W-:Y:S01]  /*0870*/  IMAD.MOV.U32 R0, RZ, RZ, R11 ;  /* 0x000000ffff007224 */ /* 0x000fe200078e000b */
[----:B------:R-:W-:-:S07]  /*0880*/  MOV R15, 0x8a0 ;  /* 0x000008a0000f7802 */ /* 0x000fce0000000f00 */
[----:B------:R-:W-:Y:S05]  /*0890*/  CALL.REL.NOINC `($__internal_0_$__cuda_sm20_sqrt_rn_f32_slowpath) ;  /* 0x0000000000ac7944 */ /* 0x000fea0003c00000 */
[----:B------:R-:W-:Y:S05]  /*08a0*/  BRA `(.L_x_8) ;  /* 0x0000000000107947 */ /* 0x000fea0003800000 */
.L_x_7:
[----:B------:R-:W-:Y:S01]  /*08b0*/  FMUL.FTZ R0, R11, R10 ;  /* 0x0000000a0b007220 */ /* 0x000fe20000410000 */
[----:B------:R-:W-:-:S03]  /*08c0*/  FMUL.FTZ R9, R10, 0.5 ;  /* 0x3f0000000a097820 */ /* 0x000fc60000410000 */
[----:B------:R-:W-:-:S04]  /*08d0*/  FFMA R7, -R0, R0, R11 ;  /* 0x0000000000077223 */ /* 0x000fc8000000010b */
[----:B------:R-:W-:-:S07]  /*08e0*/  FFMA R0, R7, R9, R0 ;  /* 0x0000000907007223 */ /* 0x000fce0000000000 */
.L_x_8:
[----:B------:R-:W-:Y:S05]  /*08f0*/  BSYNC.RECONVERGENT B0 ;  /* 0x0000000000007941 */ /* 0x000fea0003800200 */
.L_x_6:
[----:B------:R-:W-:Y:S01]  /*0900*/  HFMA2 R10, -RZ, RZ, 0.1171875, 0 ;  /* 0x2f800000ff0a7431 */ /* 0x000fe200000001ff */
[C---:B------:R-:W-:Y:S01]  /*0910*/  IADD3 R9, PT, PT, R5.reuse, 0x26b663, R6 ;  /* 0x0026b66305097810 */ /* 0x040fe20007ffe006 */
[----:B------:R-:W-:Y:S01]  /*0920*/  BSSY.RECONVERGENT B0, `(.L_x_9) ;  /* 0x0000019000007945 */ /* 0x000fe20003800200 */
[----:B------:R-:W-:Y:S02]  /*0930*/  IADD3 R7, PT, PT, R5, 0x212e9e, R4 ;  /* 0x00212e9e05077810 */ /* 0x000fe40007ffe004 */
[----:B------:R-:W-:Y:S02]  /*0940*/  I2FP.F32.U32 R9, R9 ;  /* 0x0000000900097245 */ /* 0x000fe40000201000 */
[----:B------:R-:W-:Y:S02]  /*0950*/  I2FP.F32.U32 R7, R7 ;  /* 0x0000000700077245 */ /* 0x000fe40000201000 */
[----:B------:R-:W-:Y:S01]  /*0960*/  FSETP.GTU.AND P0, PT, R0, 1, PT ;  /* 0x3f8000000000780b */ /* 0x000fe20003f0c000 */
[----:B------:R-:W-:-:S02]  /*0970*/  FFMA R9, R9, R10, 1.1641532182693481445e-10 ;  /* 0x2f00000009097423 */ /* 0x000fc4000000000a */
[----:B------:R-:W-:Y:S02]  /*0980*/  FFMA R7, R7, R10, 1.1641532182693481445e-10 ;  /* 0x2f00000007077423 */ /* 0x000fe4000000000a */
[----:B------:R-:W-:-:S04]  /*0990*/  FMUL R10, R9, R9 ;  /* 0x00000009090a7220 */ /* 0x000fc80000400000 */
[----:B------:R-:W-:Y:S01]  /*09a0*/  FFMA R11, R7, R7, R10 ;  /* 0x00000007070b7223 */ /* 0x000fe2000000000a */
[----:B------:R-:W-:-:S03]  /*09b0*/  VIADD R7, R3, 0x1 ;  /* 0x0000000103077836 */ /* 0x000fc60000000000 */
[----:B------:R-:W-:Y:S01]  /*09c0*/  VIADD R0, R11, 0xf3000000 ;  /* 0xf30000000b007836 */ /* 0x000fe20000000000 */
[----:B------:R0:W1:Y:S01]  /*09d0*/  MUFU.RSQ R10, R11 ;  /* 0x0000000b000a7308 */ /* 0x0000620000001400 */
[----:B------:R-:W-:-:S03]  /*09e0*/  @P0 IADD3 R7, PT, PT, R3, RZ, RZ ;  /* 0x000000ff03070210 */ /* 0x000fc60007ffe0ff */
[----:B------:R-:W-:-:S13]  /*09f0*/  ISETP.GT.U32.AND P1, PT, R0, 0x727fffff, PT ;  /* 0x727fffff0000780c */ /* 0x000fda0003f24070 */
[----:B01----:R-:W-:Y:S05]  /*0a00*/  @!P1 BRA `(.L_x_10) ;  /* 0x0000000000189947 */ /* 0x003fea0003800000 */
[----:B------:R-:W-:Y:S01]  /*0a10*/  BSSY.RECONVERGENT B1, `(.L_x_11) ;  /* 0x0000004000017945 */ /* 0x000fe20003800200 */
[----:B------:R-:W-:Y:S01]  /*0a20*/  IMAD.MOV.U32 R0, RZ, RZ, R11 ;  /* 0x000000ffff007224 */ /* 0x000fe200078e000b */
[----:B------:R-:W-:-:S07]  /*0a30*/  MOV R15, 0xa50 ;  /* 0x00000a50000f7802 */ /* 0x000fce0000000f00 */
[----:B------:R-:W-:Y:S05]  /*0a40*/  CALL.REL.NOINC `($__internal_0_$__cuda_sm20_sqrt_rn_f32_slowpath) ;  /* 0x0000000000407944 */ /* 0x000fea0003c00000 */
[----:B------:R-:W-:Y:S05]  /*0a50*/  BSYNC.RECONVERGENT B1 ;  /* 0x0000000000017941 */ /* 0x000fea0003800200 */
.L_x_11:
[----:B------:R-:W-:Y:S05]  /*0a60*/  BRA `(.L_x_12) ;  /* 0x0000000000107947 */ /* 0x000fea0003800000 */
.L_x_10:
[----:B------:R-:W-:Y:S01]  /*0a70*/  FMUL.FTZ R0, R11, R10 ;  /* 0x0000000a0b007220 */ /* 0x000fe20000410000 */
[----:B------:R-:W-:-:S03]  /*0a80*/  FMUL.FTZ R9, R10, 0.5 ;  /* 0x3f0000000a097820 */ /* 0x000fc60000410000 */
[----:B------:R-:W-:-:S04]  /*0a90*/  FFMA R3, -R0, R0, R11 ;  /* 0x0000000000037223 */ /* 0x000fc8000000010b */
[----:B------:R-:W-:-:S07]  /*0aa0*/  FFMA R0, R3, R9, R0 ;  /* 0x0000000903007223 */ /* 0x000fce0000000000 */
.L_x_12:
[----:B------:R-:W-:Y:S05]  /*0ab0*/  BSYNC.RECONVERGENT B0 ;  /* 0x0000000000007941 */ /* 0x000fea0003800200 */
.L_x_9:
[----:B------:R-:W-:Y:S01]  /*0ac0*/  FSETP.GTU.AND P0, PT, R0, 1, PT ;  /* 0x3f8000000000780b */ /* 0x000fe20003f0c000 */
[----:B------:R-:W-:Y:S01]  /*0ad0*/  VIADD R3, R7, 0x1 ;  /* 0x0000000107037836 */ /* 0x000fe20000000000 */
[----:B------:R-:W-:-:S11]  /*0ae0*/  IADD3 R5, PT, PT, R5, 0x2c3e28, RZ ;  /* 0x002c3e2805057810 */ /* 0x000fd60007ffe0ff */
[----:B------:R-:W-:Y:S01]  /*0af0*/  @P0 IMAD.MOV R3, RZ, RZ, R7 ;  /* 0x000000ffff030224 */ /* 0x000fe200078e0207 */
[----:B------:R-:W-:Y:S06]  /*0b00*/  BRA.U UP0, `(.L_x_13) ;  /* 0xfffffff500887547 */ /* 0x000fec000b83ffff */
[----:B------:R-:W0:Y:S02]  /*0b10*/  LDC.64 R4, c[0x0][0x380] ;  /* 0x0000e000ff047b82 */ /* 0x000e240000000a00 */
[----:B0-----:R-:W-:-:S05]  /*0b20*/  IMAD.WIDE.U32 R4, R2, 0x4, R4 ;  /* 0x0000000402047825 */ /* 0x001fca00078e0004 */
[----:B------:R-:W-:Y:S01]  /*0b30*/  STG.E desc[UR6][R4.64], R3 ;  /* 0x0000000304007986 */ /* 0x000fe2000c101906 */
[----:B------:R-:W-:Y:S05]  /*0b40*/  EXIT ;  /* 0x000000000000794d */ /* 0x000fea0003800000 */
        .weak           $__internal_0_$__cuda_sm20_sqrt_rn_f32_slowpath
        .type           $__internal_0_$__cuda_sm20_sqrt_rn_f32_slowpath,@function
        .size           $__internal_0_$__cuda_sm20_sqrt_rn_f32_slowpath,(.L_x_16 - $__internal_0_$__cuda_sm20_sqrt_rn_f32_slowpath)
$__internal_0_$__cuda_sm20_sqrt_rn_f32_slowpath:
[----:B------:R-:W-:-:S13]  /*0b50*/  LOP3.LUT P0, RZ, R0, 0x7fffffff, RZ, 0xc0, !PT ;  /* 0x7fffffff00ff7812 */ /* 0x000fda000780c0ff */
[----:B------:R-:W-:Y:S01]  /*0b60*/  @!P0 IMAD.MOV.U32 R9, RZ, RZ, R0 ;  /* 0x000000ffff098224 */ /* 0x000fe200078e0000 */
[----:B------:R-:W-:Y:S06]  /*0b70*/  @!P0 BRA `(.L_x_14) ;  /* 0x0000000000408947 */ /* 0x000fec0003800000 */
[----:B------:R-:W-:-:S13]  /*0b80*/  FSETP.GEU.FTZ.AND P0, PT, R0, RZ, PT ;  /* 0x000000ff0000720b */ /* 0x000fda0003f1e000 */
[----:B------:R-:W-:Y:S01]  /*0b90*/  @!P0 MOV R9, 0x7fffffff ;  /* 0x7fffffff00098802 */ /* 0x000fe20000000f00 */
[----:B------:R-:W-:Y:S06]  /*0ba0*/  @!P0 BRA `(.L_x_14) ;  /* 0x0000000000348947 */ /* 0x000fec0003800000 */
[----:B------:R-:W-:-:S13]  /*0bb0*/  FSETP.GTU.FTZ.AND P0, PT, |R0|, +INF , PT ;  /* 0x7f8000000000780b */ /* 0x000fda0003f1c200 */
[----:B------:R-:W-:Y:S01]  /*0bc0*/  @P0 FADD.FTZ R9, R0, 1 ;  /* 0x3f80000000090421 */ /* 0x000fe20000010000 */
[----:B------:R-:W-:Y:S06]  /*0bd0*/  @P0 BRA `(.L_x_14) ;  /* 0x0000000000280947 */ /* 0x000fec0003800000 */
[----:B------:R-:W-:-:S13]  /*0be0*/  FSETP.NEU.FTZ.AND P0, PT, |R0|, +INF , PT ;  /* 0x7f8000000000780b */ /* 0x000fda0003f1d200 */
[----:B------:R-:W-:-:S04]  /*0bf0*/  @P0 FFMA R11, R0, 1.84467440737095516160e+19, RZ ;  /* 0x5f800000000b0823 */ /* 0x000fc800000000ff */
[----:B------:R-:W0:Y:S02]  /*0c00*/  @P0 MUFU.RSQ R16, R11 ;  /* 0x0000000b00100308 */ /* 0x000e240000001400 */
[----:B0-----:R-:W-:Y:S01]  /*0c10*/  @P0 FMUL.FTZ R18, R11, R16 ;  /* 0x000000100b120220 */ /* 0x001fe20000410000 */
[----:B------:R-:W-:-:S03]  /*0c20*/  @P0 FMUL.FTZ R16, R16, 0.5 ;  /* 0x3f00000010100820 */ /* 0x000fc60000410000 */
[----:B------:R-:W-:-:S04]  /*0c30*/  @P0 FADD.FTZ R9, -R18, -RZ ;  /* 0x800000ff12090221 */ /* 0x000fc80000010100 */
[----:B------:R-:W-:Y:S01]  /*0c40*/  @P0 FFMA R13, R18, R9, R11 ;  /* 0x00000009120d0223 */ /* 0x000fe2000000000b */
[----:B------:R-:W-:-:S03]  /*0c50*/  @!P0 IMAD.MOV.U32 R9, RZ, RZ, R0 ;  /* 0x000000ffff098224 */ /* 0x000fc600078e0000 */
[----:B------:R-:W-:-:S04]  /*0c60*/  @P0 FFMA R13, R13, R16, R18 ;  /* 0x000000100d0d0223 */ /* 0x000fc80000000012 */
[----:B------:R-:W-:-:S07]  /*0c70*/  @P0 FMUL.FTZ R9, R13, 2.3283064365386962891e-10 ;  /* 0x2f8000000d090820 */ /* 0x000fce0000410000 */
.L_x_14:
[----:B------:R-:W-:Y:S01]  /*0c80*/  MOV R16, R15 ;  /* 0x0000000f00107202 */ /* 0x000fe20000000f00 */
[----:B------:R-:W-:Y:S02]  /*0c90*/  IMAD.MOV.U32 R17, RZ, RZ, 0x0 ;  /* 0x00000000ff117424 */ /* 0x000fe400078e00ff */
[----:B------:R-:W-:Y:S02]  /*0ca0*/  IMAD.MOV.U32 R0, RZ, RZ, R9 ;  /* 0x000000ffff007224 */ /* 0x000fe400078e0009 */
[----:B------:R-:W-:Y:S05]  /*0cb0*/  RET.REL.NODEC R16 `(piCalc) ;  /* 0xfffffff010d07950 */ /* 0x000fea0003c3ffff */
.L_x_15:
[----:B------:R-:W-:-:S00]  /*0cc0*/  BRA `(.L_x_15) ;  /* 0xfffffffc00fc7947 */ /* 0x000fc0000383ffff */
[----:B------:R-:W-:-:S00]  /*0cd0*/  NOP ;  /* 0x0000000000007918 */ /* 0x000fc00000000000 */
        /* <DEDUP_REMOVED lines=10> */
.L_x_16:


//--------------------- .nv.global.init           --------------------------
	.section	.nv.global.init,"aw",@progbits
	.align	4
.nv.global.init:
	.type		mrg32k3aM1SubSeq,@object
	.size		mrg32k3aM1SubSeq,(mrg32k3aM2SubSeq - mrg32k3aM1SubSeq)
mrg32k3aM1SubSeq:
        /*0000*/ 	.byte	0x0b, 0xcc, 0xee, 0x04, 0x73, 0x29, 0x8b, 0x6f, 0xf6, 0x53, 0x03, 0xf6, 0x23, 0xf6, 0xea, 0xda
        /* <DEDUP_REMOVED lines=125> */
	.type		mrg32k3aM2SubSeq,@object
	.size		mrg32k3aM2SubSeq,(mrg32k3aM1 - mrg32k3aM2SubSeq)
mrg32k3aM2SubSeq:
        /* <DEDUP_REMOVED lines=126> */
	.type		mrg32k3aM1,@object
	.size		mrg32k3aM1,(mrg32k3aM1Seq - mrg32k3aM1)
mrg32k3aM1:
        /* <DEDUP_REMOVED lines=144> */
	.type		mrg32k3aM1Seq,@object
	.size		mrg32k3aM1Seq,(mrg32k3aM2 - mrg32k3aM1Seq)
mrg32k3aM1Seq:
        /* <DEDUP_REMOVED lines=144> */
	.type		mrg32k3aM2,@object
	.size		mrg32k3aM2,(mrg32k3aM2Seq - mrg32k3aM2)
mrg32k3aM2:
        /* <DEDUP_REMOVED lines=144> */
	.type		mrg32k3aM2Seq,@object
	.size		mrg32k3aM2Seq,(precalc_xorwow_matrix - mrg32k3aM2Seq)
mrg32k3aM2Seq:
        /* <DEDUP_REMOVED lines=144> */
	.type		precalc_xorwow_matrix,@object
	.size		precalc_xorwow_matrix,(precalc_xorwow_offset_matrix - precalc_xorwow_matrix)
precalc_xorwow_matrix:
        /* <DEDUP_REMOVED lines=6400> */
	.type		precalc_xorwow_offset_matrix,@object
	.size		precalc_xorwow_offset_matrix,(.L_1 - precalc_xorwow_offset_matrix)
precalc_xorwow_offset_matrix:
        /* <DEDUP_REMOVED lines=6400> */
.L_1:


//--------------------- .nv.shared.reserved.0     --------------------------
	.section	.nv.shared.reserved.0,"aw",@nobits
	.weak		__nv_reservedSMEM_offset_0_alias
	.size		__nv_reservedSMEM_offset_0_alias, 0, 64
	.other		__nv_reservedSMEM_offset_0_alias,@"STO_CUDA_RESERVED_SHARED STV_DEFAULT"
__nv_reservedSMEM_offset_0_alias:
	.zero		0
	.zero		64


//--------------------- .nv.constant0.piCalc      --------------------------
	.section	.nv.constant0.piCalc,"a",@progbits
	.sectionflags	@""
	.align	4
.nv.constant0.piCalc:
	.zero		904


//--------------------- SYMBOLS --------------------------

	.type		.nv.reservedSmem.offset0,@object
	.size		.nv.reservedSmem.offset0,0x4
